//
// Generated by NVIDIA NVVM Compiler
//
// Compiler Build ID: CL-36424714
// Cuda compilation tools, release 13.0, V13.0.88
// Based on NVVM 20.0.0
//

.version 9.0
.target sm_100
.address_size 64

	// .globl	_Z20test_warp_reduce_sumPiS_

.visible .entry _Z20test_warp_reduce_sumPiS_(
	.param .u64 .ptr .align 1 _Z20test_warp_reduce_sumPiS__param_0,
	.param .u64 .ptr .align 1 _Z20test_warp_reduce_sumPiS__param_1
)
{
	.reg .pred 	%p<6>;
	.reg .b32 	%r<13>;
	.reg .b64 	%rd<8>;

	ld.param.u64 	%rd1, [_Z20test_warp_reduce_sumPiS__param_0];
	ld.param.u64 	%rd2, [_Z20test_warp_reduce_sumPiS__param_1];
	cvta.to.global.u64 	%rd3, %rd2;
	cvta.to.global.u64 	%rd4, %rd1;
	mov.u32 	%r1, %tid.x;
	mul.wide.u32 	%rd5, %r1, 4;
	add.s64 	%rd6, %rd4, %rd5;
	ld.global.u32 	%r2, [%rd6];
	shfl.sync.bfly.b32	%r3|%p1, %r2, 16, 31, -1;
	add.s32 	%r4, %r3, %r2;
	shfl.sync.bfly.b32	%r5|%p2, %r4, 8, 31, -1;
	add.s32 	%r6, %r4, %r5;
	shfl.sync.bfly.b32	%r7|%p3, %r6, 4, 31, -1;
	add.s32 	%r8, %r6, %r7;
	shfl.sync.bfly.b32	%r9|%p4, %r8, 2, 31, -1;
	add.s32 	%r10, %r8, %r9;
	shfl.sync.bfly.b32	%r11|%p5, %r10, 1, 31, -1;
	add.s32 	%r12, %r10, %r11;
	add.s64 	%rd7, %rd3, %rd5;
	st.global.u32 	[%rd7], %r12;
	ret;

}
	// .globl	_Z25test_half_warp_reduce_maxPfS_
.visible .entry _Z25test_half_warp_reduce_maxPfS_(
	.param .u64 .ptr .align 1 _Z25test_half_warp_reduce_maxPfS__param_0,
	.param .u64 .ptr .align 1 _Z25test_half_warp_reduce_maxPfS__param_1
)
{
	.reg .pred 	%p<5>;
	.reg .b32 	%r<11>;
	.reg .b32 	%f<10>;
	.reg .b64 	%rd<8>;

	ld.param.u64 	%rd1, [_Z25test_half_warp_reduce_maxPfS__param_0];
	ld.param.u64 	%rd2, [_Z25test_half_warp_reduce_maxPfS__param_1];
	cvta.to.global.u64 	%rd3, %rd2;
	cvta.to.global.u64 	%rd4, %rd1;
	mov.u32 	%r2, %tid.x;
	mul.wide.u32 	%rd5, %r2, 4;
	add.s64 	%rd6, %rd4, %rd5;
	ld.global.f32 	%f1, [%rd6];
	// begin inline asm
	activemask.b32 %r1;
	// end inline asm
	mov.b32 	%r3, %f1;
	shfl.sync.bfly.b32	%r4|%p1, %r3, 8, 31, %r1;
	mov.b32 	%f2, %r4;
	max.f32 	%f3, %f1, %f2;
	mov.b32 	%r5, %f3;
	shfl.sync.bfly.b32	%r6|%p2, %r5, 4, 31, %r1;
	mov.b32 	%f4, %r6;
	max.f32 	%f5, %f3, %f4;
	mov.b32 	%r7, %f5;
	shfl.sync.bfly.b32	%r8|%p3, %r7, 2, 31, %r1;
	mov.b32 	%f6, %r8;
	max.f32 	%f7, %f5, %f6;
	mov.b32 	%r9, %f7;
	shfl.sync.bfly.b32	%r10|%p4, %r9, 1, 31, %r1;
	mov.b32 	%f8, %r10;
	max.f32 	%f9, %f7, %f8;
	add.s64 	%rd7, %rd3, %rd5;
	st.global.f32 	[%rd7], %f9;
	ret;

}


// ===== COMPILED SASS (sm_100) =====

	.target	sm_100

	.elftype	@"ET_EXEC"


//--------------------- .note.nv.tkinfo           --------------------------
	.section	.note.nv.tkinfo,"",@"SHT_NOTE"
	.sectionflags	@"SHF_NOTE_NV_TKINFO"
	.tkinfo
        /*0018*/ 	.word	0x00000002
        /*0030*/ 	.string	""
        /*0030*/ 	.string	"ptxas"
        /*0030*/ 	.string	"Cuda compilation tools, release 13.0, V13.0.88"
        /*0030*/ 	.string	"Build cuda_13.0.r13.0/compiler.36424714_0"
        /*0030*/ 	.string	"-arch sm_100 -m 64 "



//--------------------- .note.nv.cuinfo           --------------------------
	.section	.note.nv.cuinfo,"",@"SHT_NOTE"
	.sectionflags	@"SHF_NOTE_NV_CUINFO"
        /*0018*/ 	.short	0x0002
        /*001a*/ 	.short	0x0064
        /*001c*/ 	.short	0x0082
	.zero		2


//--------------------- .nv.info                  --------------------------
	.section	.nv.info,"",@"SHT_CUDA_INFO"
	.align	4


	//----- nvinfo : EIATTR_REGCOUNT
	.align		4
        /*0000*/ 	.byte	0x04, 0x2f
        /*0002*/ 	.short	(.L_1 - .L_0)
	.align		4
.L_0:
        /*0004*/ 	.word	index@(_Z20test_warp_reduce_sumPiS_)
        /*0008*/ 	.word	0x0000000e


	//----- nvinfo : EIATTR_FRAME_SIZE
	.align		4
.L_1:
        /*000c*/ 	.byte	0x04, 0x11
        /*000e*/ 	.short	(.L_3 - .L_2)
	.align		4
.L_2:
        /*0010*/ 	.word	index@(_Z20test_warp_reduce_sumPiS_)
        /*0014*/ 	.word	0x00000000


	//----- nvinfo : EIATTR_REGCOUNT
	.align		4
.L_3:
        /*0018*/ 	.byte	0x04, 0x2f
        /*001a*/ 	.short	(.L_5 - .L_4)
	.align		4
.L_4:
        /*001c*/ 	.word	index@(_Z25test_half_warp_reduce_maxPfS_)
        /*0020*/ 	.word	0x0000000e


	//----- nvinfo : EIATTR_FRAME_SIZE
	.align		4
.L_5:
        /*0024*/ 	.byte	0x04, 0x11
        /*0026*/ 	.short	(.L_7 - .L_6)
	.align		4
.L_6:
        /*0028*/ 	.word	index@(_Z25test_half_warp_reduce_maxPfS_)
        /*002c*/ 	.word	0x00000000


	//----- nvinfo : EIATTR_MIN_STACK_SIZE
	.align		4
.L_7:
        /*0030*/ 	.byte	0x04, 0x12
        /*0032*/ 	.short	(.L_9 - .L_8)
	.align		4
.L_8:
        /*0034*/ 	.word	index@(_Z25test_half_warp_reduce_maxPfS_)
        /*0038*/ 	.word	0x00000000


	//----- nvinfo : EIATTR_MIN_STACK_SIZE
	.align		4
.L_9:
        /*003c*/ 	.byte	0x04, 0x12
        /*003e*/ 	.short	(.L_11 - .L_10)
	.align		4
.L_10:
        /*0040*/ 	.word	index@(_Z20test_warp_reduce_sumPiS_)
        /*0044*/ 	.word	0x00000000
.L_11:


//--------------------- .nv.compat                --------------------------
	.section	.nv.compat,"",@"SHT_CUDA_COMPAT_INFO"
	.align	4
        /*0000*/ 	.byte	0x02, 0x09, 0x00, 0x00, 0x02, 0x02, 0x01, 0x00, 0x02, 0x05, 0x05, 0x00, 0x03, 0x07, 0x01, 0x01
        /*0010*/ 	.byte	0x02, 0x03, 0x00, 0x00, 0x02, 0x06, 0x01, 0x00, 0x04, 0x0b, 0x08, 0x00, 0x09, 0x00, 0x00, 0x00
        /*0020*/ 	.byte	0x00, 0x00, 0x00, 0x00


//--------------------- .nv.info._Z25test_half_warp_reduce_maxPfS_ --------------------------
	.section	.nv.info._Z25test_half_warp_reduce_maxPfS_,"",@"SHT_CUDA_INFO"
	.sectionflags	@""
	.align	4


	//----- nvinfo : EIATTR_CUDA_API_VERSION
	.align		4
        /*0000*/ 	.byte	0x04, 0x37
        /*0002*/ 	.short	(.L_13 - .L_12)
.L_12:
        /*0004*/ 	.word	0x00000082


	//----- nvinfo : EIATTR_KPARAM_INFO
	.align		4
.L_13:
        /*0008*/ 	.byte	0x04, 0x17
        /*000a*/ 	.short	(.L_15 - .L_14)
.L_14:
        /*000c*/ 	.word	0x00000000
        /*0010*/ 	.short	0x0001
        /*0012*/ 	.short	0x0008
        /*0014*/ 	.byte	0x00, 0xf5, 0x21, 0x00


	//----- nvinfo : EIATTR_KPARAM_INFO
	.align		4
.L_15:
        /*0018*/ 	.byte	0x04, 0x17
        /*001a*/ 	.short	(.L_17 - .L_16)
.L_16:
        /*001c*/ 	.word	0x00000000
        /*0020*/ 	.short	0x0000
        /*0022*/ 	.short	0x0000
        /*0024*/ 	.byte	0x00, 0xf5, 0x21, 0x00


	//----- nvinfo : EIATTR_SPARSE_MMA_MASK
	.align		4
.L_17:
        /*0028*/ 	.byte	0x03, 0x50
        /*002a*/ 	.short	0x0000


	//----- nvinfo : EIATTR_MAXREG_COUNT
	.align		4
        /*002c*/ 	.byte	0x03, 0x1b
        /*002e*/ 	.short	0x00ff


	//----- nvinfo : EIATTR_MERCURY_ISA_VERSION
	.align		4
        /*0030*/ 	.byte	0x03, 0x5f
        /*0032*/ 	.short	0x0101


	//----- nvinfo : EIATTR_COOP_GROUP_MASK_REGIDS
	.align		4
        /*0034*/ 	.byte	0x04, 0x29
        /*0036*/ 	.short	(.L_19 - .L_18)


	//   ....[0]....
.L_18:
        /*0038*/ 	.word	0x05000007


	//   ....[1]....
        /*003c*/ 	.word	0x05000007


	//   ....[2]....
        /*0040*/ 	.word	0x05000007


	//   ....[3]....
        /*0044*/ 	.word	0x05000007


	//----- nvinfo : EIATTR_COOP_GROUP_INSTR_OFFSETS
	.align		4
.L_19:
        /*0048*/ 	.byte	0x04, 0x28
        /*004a*/ 	.short	(.L_21 - .L_20)


	//   ....[0]....
.L_20:
        /*004c*/ 	.word	0x00000070


	//   ....[1]....
        /*0050*/ 	.word	0x00000090


	//   ....[2]....
        /*0054*/ 	.word	0x000000b0


	//   ....[3]....
        /*0058*/ 	.word	0x000000e0


	//----- nvinfo : EIATTR_VRC_CTA_INIT_COUNT
	.align		4
.L_21:
        /*005c*/ 	.byte	0x02, 0x4a
	.zero		1
	.zero		1


	//----- nvinfo : EIATTR_EXIT_INSTR_OFFSETS
	.align		4
        /*0060*/ 	.byte	0x04, 0x1c
        /*0062*/ 	.short	(.L_23 - .L_22)


	//   ....[0]....
.L_22:
        /*0064*/ 	.word	0x00000120


	//----- nvinfo : EIATTR_CBANK_PARAM_SIZE
	.align		4
.L_23:
        /*0068*/ 	.byte	0x03, 0x19
        /*006a*/ 	.short	0x0010


	//----- nvinfo : EIATTR_PARAM_CBANK
	.align		4
        /*006c*/ 	.byte	0x04, 0x0a
        /*006e*/ 	.short	(.L_25 - .L_24)
	.align		4
.L_24:
        /*0070*/ 	.word	index@(.nv.constant0._Z25test_half_warp_reduce_maxPfS_)
        /*0074*/ 	.short	0x0380
        /*0076*/ 	.short	0x0010


	//----- nvinfo : EIATTR_SW_WAR
	.align		4
.L_25:
        /*0078*/ 	.byte	0x04, 0x36
        /*007a*/ 	.short	(.L_27 - .L_26)
.L_26:
        /*007c*/ 	.word	0x00000008
.L_27:


//--------------------- .nv.info._Z20test_warp_reduce_sumPiS_ --------------------------
	.section	.nv.info._Z20test_warp_reduce_sumPiS_,"",@"SHT_CUDA_INFO"
	.sectionflags	@""
	.align	4


	//----- nvinfo : EIATTR_CUDA_API_VERSION
	.align		4
        /*0000*/ 	.byte	0x04, 0x37
        /*0002*/ 	.short	(.L_29 - .L_28)
.L_28:
        /*0004*/ 	.word	0x00000082


	//----- nvinfo : EIATTR_KPARAM_INFO
	.align		4
.L_29:
        /*0008*/ 	.byte	0x04, 0x17
        /*000a*/ 	.short	(.L_31 - .L_30)
.L_30:
        /*000c*/ 	.word	0x00000000
        /*0010*/ 	.short	0x0001
        /*0012*/ 	.short	0x0008
        /*0014*/ 	.byte	0x00, 0xf5, 0x21, 0x00


	//----- nvinfo : EIATTR_KPARAM_INFO
	.align		4
.L_31:
        /*0018*/ 	.byte	0x04, 0x17
        /*001a*/ 	.short	(.L_33 - .L_32)
.L_32:
        /*001c*/ 	.word	0x00000000
        /*0020*/ 	.short	0x0000
        /*0022*/ 	.short	0x0000
        /*0024*/ 	.byte	0x00, 0xf5, 0x21, 0x00


	//----- nvinfo : EIATTR_SPARSE_MMA_MASK
	.align		4
.L_33:
        /*0028*/ 	.byte	0x03, 0x50
        /*002a*/ 	.short	0x0000


	//----- nvinfo : EIATTR_MAXREG_COUNT
	.align		4
        /*002c*/ 	.byte	0x03, 0x1b
        /*002e*/ 	.short	0x00ff


	//----- nvinfo : EIATTR_MERCURY_ISA_VERSION
	.align		4
        /*0030*/ 	.byte	0x03, 0x5f
        /*0032*/ 	.short	0x0101


	//----- nvinfo : EIATTR_COOP_GROUP_MASK_REGIDS
	.align		4
        /*0034*/ 	.byte	0x04, 0x29
        /*0036*/ 	.short	(.L_35 - .L_34)


	//   ....[0]....
.L_34:
        /*0038*/ 	.word	0xffffffff


	//   ....[1]....
        /*003c*/ 	.word	0xffffffff


	//   ....[2]....
        /*0040*/ 	.word	0xffffffff


	//   ....[3]....
        /*0044*/ 	.word	0xffffffff


	//   ....[4]....
        /*0048*/ 	.word	0xffffffff


	//----- nvinfo : EIATTR_COOP_GROUP_INSTR_OFFSETS
	.align		4
.L_35:
        /*004c*/ 	.byte	0x04, 0x28
        /*004e*/ 	.short	(.L_37 - .L_36)


	//   ....[0]....
.L_36:
        /*0050*/ 	.word	0x00000060


	//   ....[1]....
        /*0054*/ 	.word	0x00000080


	//   ....[2]....
        /*0058*/ 	.word	0x000000a0


	//   ....[3]....
        /*005c*/ 	.word	0x000000c0


	//   ....[4]....
        /*0060*/ 	.word	0x000000f0


	//----- nvinfo : EIATTR_VRC_CTA_INIT_COUNT
	.align		4
.L_37:
        /*0064*/ 	.byte	0x02, 0x4a
	.zero		1
	.zero		1


	//----- nvinfo : EIATTR_EXIT_INSTR_OFFSETS
	.align		4
        /*0068*/ 	.byte	0x04, 0x1c
        /*006a*/ 	.short	(.L_39 - .L_38)


	//   ....[0]....
.L_38:
        /*006c*/ 	.word	0x00000130


	//----- nvinfo : EIATTR_CBANK_PARAM_SIZE
	.align		4
.L_39:
        /*0070*/ 	.byte	0x03, 0x19
        /*0072*/ 	.short	0x0010


	//----- nvinfo : EIATTR_PARAM_CBANK
	.align		4
        /*0074*/ 	.byte	0x04, 0x0a
        /*0076*/ 	.short	(.L_41 - .L_40)
	.align		4
.L_40:
        /*0078*/ 	.word	index@(.nv.constant0._Z20test_warp_reduce_sumPiS_)
        /*007c*/ 	.short	0x0380
        /*007e*/ 	.short	0x0010


	//----- nvinfo : EIATTR_SW_WAR
	.align		4
.L_41:
        /*0080*/ 	.byte	0x04, 0x36
        /*0082*/ 	.short	(.L_43 - .L_42)
.L_42:
        /*0084*/ 	.word	0x00000008
.L_43:


//--------------------- .nv.callgraph             --------------------------
	.section	.nv.callgraph,"",@"SHT_CUDA_CALLGRAPH"
	.align	4
	.sectionentsize	8
	.align		4
        /*0000*/ 	.word	0x00000000
	.align		4
        /*0004*/ 	.word	0xffffffff
	.align		4
        /*0008*/ 	.word	0x00000000
	.align		4
        /*000c*/ 	.word	0xfffffffe
	.align		4
        /*0010*/ 	.word	0x00000000
	.align		4
        /*0014*/ 	.word	0xfffffffd
	.align		4
        /*0018*/ 	.word	0x00000000
	.align		4
        /*001c*/ 	.word	0xfffffffc


//--------------------- .text._Z25test_half_warp_reduce_maxPfS_ --------------------------
	.section	.text._Z25test_half_warp_reduce_maxPfS_,"ax",@progbits
	.align	128
        .global         _Z25test_half_warp_reduce_maxPfS_
        .type           _Z25test_half_warp_reduce_maxPfS_,@function
        .size           _Z25test_half_warp_reduce_maxPfS_,(.L_x_2 - _Z25test_half_warp_reduce_maxPfS_)
        .other          _Z25test_half_warp_reduce_maxPfS_,@"STO_CUDA_ENTRY STV_DEFAULT"
_Z25test_half_warp_reduce_maxPfS_:
.text._Z25test_half_warp_reduce_maxPfS_:
[----:B------:R-:W-:Y:S01]  /*0000*/  LDC R1, c[0x0][0x37c] ;  /* 0x0000df00ff017b82 */ /* 0x000fe20000000800 */
[----:B------:R-:W0:Y:S07]  /*0010*/  S2R R11, SR_TID.X ;  /* 0x00000000000b7919 */ /* 0x000e2e0000002100 */
[----:B------:R-:W0:Y:S01]  /*0020*/  LDC.64 R2, c[0x0][0x380] ;  /* 0x0000e000ff027b82 */ /* 0x000e220000000a00 */
[----:B------:R-:W1:Y:S01]  /*0030*/  LDCU.64 UR4, c[0x0][0x358] ;  /* 0x00006b00ff0477ac */ /* 0x000e620008000a00 */
[----:B0-----:R-:W-:-:S06]  /*0040*/  IMAD.WIDE.U32 R2, R11, 0x4, R2 ;  /* 0x000000040b027825 */ /* 0x001fcc00078e0002 */
[----:B-1----:R-:W2:Y:S01]  /*0050*/  LDG.E R2, desc[UR4][R2.64] ;  /* 0x0000000402027981 */ /* 0x002ea2000c1e1900 */
[----:B------:R-:W-:-:S03]  /*0060*/  VOTE.ANY R7, PT, PT ;  /* 0x0000000000077806 */ /* 0x000fc600038e0100 */
[----:B--2---:R-:W0:Y:S02]  /*0070*/  SHFL.BFLY PT, R5, R2, 0x8, 0x1f ;  /* 0x0d001f0002057f89 */ /* 0x004e2400000e0000 */
[----:B0-----:R-:W-:-:S05]  /*0080*/  FMNMX R0, R2, R5, !PT ;  /* 0x0000000502007209 */ /* 0x001fca0007800000 */
[----:B------:R-:W0:Y:S02]  /*0090*/  SHFL.BFLY PT, R5, R0, 0x4, 0x1f ;  /* 0x0c801f0000057f89 */ /* 0x000e2400000e0000 */
[----:B0-----:R-:W-:-:S05]  /*00a0*/  FMNMX R6, R0, R5, !PT ;  /* 0x0000000500067209 */ /* 0x001fca0007800000 */
[----:B------:R-:W0:Y:S02]  /*00b0*/  SHFL.BFLY PT, R5, R6, 0x2, 0x1f ;  /* 0x0c401f0006057f89 */ /* 0x000e2400000e0000 */
[----:B0-----:R-:W-:Y:S02]  /*00c0*/  FMNMX R8, R6, R5, !PT ;  /* 0x0000000506087209 */ /* 0x001fe40007800000 */
[----:B------:R-:W0:Y:S03]  /*00d0*/  LDC.64 R4, c[0x0][0x388] ;  /* 0x0000e200ff047b82 */ /* 0x000e260000000a00 */
[----:B------:R-:W1:Y:S01]  /*00e0*/  SHFL.BFLY PT, R9, R8, 0x1, 0x1f ;  /* 0x0c201f0008097f89 */ /* 0x000e6200000e0000 */
[----:B0-----:R-:W-:Y:S01]  /*00f0*/  IMAD.WIDE.U32 R4, R11, 0x4, R4 ;  /* 0x000000040b047825 */ /* 0x001fe200078e0004 */
[----:B-1----:R-:W-:-:S05]  /*0100*/  FMNMX R9, R8, R9, !PT ;  /* 0x0000000908097209 */ /* 0x002fca0007800000 */
[----:B------:R-:W-:Y:S01]  /*0110*/  STG.E desc[UR4][R4.64], R9 ;  /* 0x0000000904007986 */ /* 0x000fe2000c101904 */
[----:B------:R-:W-:Y:S05]  /*0120*/  EXIT ;  /* 0x000000000000794d */ /* 0x000fea0003800000 */
.L_x_0:
[----:B------:R-:W-:-:S00]  /*0130*/  BRA `(.L_x_0) ;  /* 0xfffffffc00fc7947 */ /* 0x000fc0000383ffff */
[----:B------:R-:W-:-:S00]  /*0140*/  NOP ;  /* 0x0000000000007918 */ /* 0x000fc00000000000 */
        /* <DEDUP_REMOVED lines=11> */
.L_x_2:


//--------------------- .text._Z20test_warp_reduce_sumPiS_ --------------------------
	.section	.text._Z20test_warp_reduce_sumPiS_,"ax",@progbits
	.align	128
        .global         _Z20test_warp_reduce_sumPiS_
        .type           _Z20test_warp_reduce_sumPiS_,@function
        .size           _Z20test_warp_reduce_sumPiS_,(.L_x_3 - _Z20test_warp_reduce_sumPiS_)
        .other          _Z20test_warp_reduce_sumPiS_,@"STO_CUDA_ENTRY STV_DEFAULT"
_Z20test_warp_reduce_sumPiS_:
.text._Z20test_warp_reduce_sumPiS_:
[----:B------:R-:W-:Y:S01]  /*0000*/  LDC R1, c[0x0][0x37c] ;  /* 0x0000df00ff017b82 */ /* 0x000fe20000000800 */
[----:B------:R-:W0:Y:S07]  /*0010*/  S2R R11, SR_TID.X ;  /* 0x00000000000b7919 */ /* 0x000e2e0000002100 */
[----:B------:R-:W0:Y:S01]  /*0020*/  LDC.64 R2, c[0x0][0x380] ;  /* 0x0000e000ff027b82 */ /* 0x000e220000000a00 */
[----:B------:R-:W1:Y:S01]  /*0030*/  LDCU.64 UR4, c[0x0][0x358] ;  /* 0x00006b00ff0477ac */ /* 0x000e620008000a00 */
[----:B0-----:R-:W-:-:S05]  /*0040*/  IMAD.WIDE.U32 R2, R11, 0x4, R2 ;  /* 0x000000040b027825 */ /* 0x001fca00078e0002 */
[----:B-1----:R-:W2:Y:S04]  /*0050*/  LDG.E R0, desc[UR4][R2.64] ;  /* 0x0000000402007981 */ /* 0x002ea8000c1e1900 */
[----:B--2---:R-:W0:Y:S02]  /*0060*/  SHFL.BFLY PT, R5, R0, 0x10, 0x1f ;  /* 0x0e001f0000057f89 */ /* 0x004e2400000e0000 */
[----:B0-----:R-:W-:-:S05]  /*0070*/  IADD3 R6, PT, PT, R0, R5, RZ ;  /* 0x0000000500067210 */ /* 0x001fca0007ffe0ff */
[----:B------:R-:W0:Y:S02]  /*0080*/  SHFL.BFLY PT, R5, R6, 0x8, 0x1f ;  /* 0x0d001f0006057f89 */ /* 0x000e2400000e0000 */
[----:B0-----:R-:W-:-:S05]  /*0090*/  IADD3 R7, PT, PT, R6, R5, RZ ;  /* 0x0000000506077210 */ /* 0x001fca0007ffe0ff */
[----:B------:R-:W0:Y:S02]  /*00a0*/  SHFL.BFLY PT, R4, R7, 0x4, 0x1f ;  /* 0x0c801f0007047f89 */ /* 0x000e2400000e0000 */
[----:B0-----:R-:W-:-:S05]  /*00b0*/  IADD3 R8, PT, PT, R7, R4, RZ ;  /* 0x0000000407087210 */ /* 0x001fca0007ffe0ff */
[----:B------:R-:W0:Y:S02]  /*00c0*/  SHFL.BFLY PT, R5, R8, 0x2, 0x1f ;  /* 0x0c401f0008057f89 */ /* 0x000e2400000e0000 */
[----:B0-----:R-:W-:Y:S02]  /*00d0*/  IADD3 R9, PT, PT, R8, R5, RZ ;  /* 0x0000000508097210 */ /* 0x001fe40007ffe0ff */
[----:B------:R-:W0:Y:S03]  /*00e0*/  LDC.64 R4, c[0x0][0x388] ;  /* 0x0000e200ff047b82 */ /* 0x000e260000000a00 */
[----:B------:R-:W1:Y:S01]  /*00f0*/  SHFL.BFLY PT, R10, R9, 0x1, 0x1f ;  /* 0x0c201f00090a7f89 */ /* 0x000e6200000e0000 */
[----:B0-----:R-:W-:Y:S01]  /*0100*/  IMAD.WIDE.U32 R2, R11, 0x4, R4 ;  /* 0x000000040b027825 */ /* 0x001fe200078e0004 */
[----:B-1----:R-:W-:-:S05]  /*0110*/  IADD3 R5, PT, PT, R9, R10, RZ ;  /* 0x0000000a09057210 */ /* 0x002fca0007ffe0ff */
[----:B------:R-:W-:Y:S01]  /*0120*/  STG.E desc[UR4][R2.64], R5 ;  /* 0x0000000502007986 */ /* 0x000fe2000c101904 */
[----:B------:R-:W-:Y:S05]  /*0130*/  EXIT ;  /* 0x000000000000794d */ /* 0x000fea0003800000 */
.L_x_1:
        /* <DEDUP_REMOVED lines=12> */
.L_x_3:


//--------------------- .nv.shared.reserved.0     --------------------------
	.section	.nv.shared.reserved.0,"aw",@nobits
	.weak		__nv_reservedSMEM_offset_0_alias
	.size		__nv_reservedSMEM_offset_0_alias, 0, 64
	.other		__nv_reservedSMEM_offset_0_alias,@"STO_CUDA_RESERVED_SHARED STV_DEFAULT"
__nv_reservedSMEM_offset_0_alias:
	.zero		0
	.zero		64


//--------------------- .nv.constant0._Z25test_half_warp_reduce_maxPfS_ --------------------------
	.section	.nv.constant0._Z25test_half_warp_reduce_maxPfS_,"a",@progbits
	.sectionflags	@""
	.align	4
.nv.constant0._Z25test_half_warp_reduce_maxPfS_:
	.zero		912


//--------------------- .nv.constant0._Z20test_warp_reduce_sumPiS_ --------------------------
	.section	.nv.constant0._Z20test_warp_reduce_sumPiS_,"a",@progbits
	.sectionflags	@""
	.align	4
.nv.constant0._Z20test_warp_reduce_sumPiS_:
	.zero		912


//--------------------- SYMBOLS --------------------------

	.type		.nv.reservedSmem.offset0,@object
	.size		.nv.reservedSmem.offset0,0x4
